	.headerflags	@"EF_CUDA_TEXMODE_UNIFIED EF_CUDA_64BIT_ADDRESS EF_CUDA_ACCELERATORS EF_CUDA_SM90 EF_CUDA_VIRTUAL_SM(EF_CUDA_SM90)"
	.elftype	@"ET_EXEC"


//--------------------- .nv.info                  --------------------------
	.section	.nv.info,"",@"SHT_CUDA_INFO"
	.align	4


	//----- nvinfo : EIATTR_REGCOUNT
	.align		4
        /*0000*/ 	.byte	0x04, 0x2f
        /*0002*/ 	.short	(.L_3 - .L_2)
	.align		4
.L_2:
        /*0004*/ 	.word	index@(triton_poi_fused__native_batch_norm_legit_no_training_relu_34)
        /*0008*/ 	.word	0x00000026


	//----- nvinfo : EIATTR_MIN_STACK_SIZE
	.align		4
.L_3:
        /*000c*/ 	.byte	0x04, 0x12
        /*000e*/ 	.short	(.L_5 - .L_4)
	.align		4
.L_4:
        /*0010*/ 	.word	index@(triton_poi_fused__native_batch_norm_legit_no_training_relu_34)
        /*0014*/ 	.word	0x00000000


	//----- nvinfo : EIATTR_FRAME_SIZE
	.align		4
.L_5:
        /*0018*/ 	.byte	0x04, 0x11
        /*001a*/ 	.short	(.L_7 - .L_6)
	.align		4
.L_6:
        /*001c*/ 	.word	index@(triton_poi_fused__native_batch_norm_legit_no_training_relu_34)
        /*0020*/ 	.word	0x00000000


	//----- nvinfo : EIATTR_MIN_STACK_SIZE
	.align		4
.L_7:
        /*0024*/ 	.byte	0x04, 0x12
        /*0026*/ 	.short	(.L_9 - .L_8)
	.align		4
.L_8:
        /*0028*/ 	.word	index@(triton_poi_fused__native_batch_norm_legit_no_training_relu_34)
        /*002c*/ 	.word	0x00000000
.L_9:


//--------------------- .nv.info.triton_poi_fused__native_batch_norm_legit_no_training_relu_34 --------------------------
	.section	.nv.info.triton_poi_fused__native_batch_norm_legit_no_training_relu_34,"",@"SHT_CUDA_INFO"
	.sectionflags	@""
	.align	4


	//----- nvinfo : EIATTR_CUDA_API_VERSION
	.align		4
        /*0000*/ 	.byte	0x04, 0x37
        /*0002*/ 	.short	(.L_11 - .L_10)
.L_10:
        /*0004*/ 	.word	0x0000007c


	//----- nvinfo : EIATTR_KPARAM_INFO
	.align		4
.L_11:
        /*0008*/ 	.byte	0x04, 0x17
        /*000a*/ 	.short	(.L_13 - .L_12)
.L_12:
        /*000c*/ 	.word	0x00000000
        /*0010*/ 	.short	0x0007
        /*0012*/ 	.short	0x0034
        /*0014*/ 	.byte	0x00, 0xf0, 0x11, 0x00


	//----- nvinfo : EIATTR_KPARAM_INFO
	.align		4
.L_13:
        /*0018*/ 	.byte	0x04, 0x17
        /*001a*/ 	.short	(.L_15 - .L_14)
.L_14:
        /*001c*/ 	.word	0x00000000
        /*0020*/ 	.short	0x0006
        /*0022*/ 	.short	0x0030
        /*0024*/ 	.byte	0x00, 0xf0, 0x11, 0x00


	//----- nvinfo : EIATTR_KPARAM_INFO
	.align		4
.L_15:
        /*0028*/ 	.byte	0x04, 0x17
        /*002a*/ 	.short	(.L_17 - .L_16)
.L_16:
        /*002c*/ 	.word	0x00000000
        /*0030*/ 	.short	0x0005
        /*0032*/ 	.short	0x0028
        /*0034*/ 	.byte	0x00, 0xf4, 0x21, 0x00


	//----- nvinfo : EIATTR_KPARAM_INFO
	.align		4
.L_17:
        /*0038*/ 	.byte	0x04, 0x17
        /*003a*/ 	.short	(.L_19 - .L_18)
.L_18:
        /*003c*/ 	.word	0x00000000
        /*0040*/ 	.short	0x0004
        /*0042*/ 	.short	0x0020
        /*0044*/ 	.byte	0x00, 0xf4, 0x21, 0x00


	//----- nvinfo : EIATTR_KPARAM_INFO
	.align		4
.L_19:
        /*0048*/ 	.byte	0x04, 0x17
        /*004a*/ 	.short	(.L_21 - .L_20)
.L_20:
        /*004c*/ 	.word	0x00000000
        /*0050*/ 	.short	0x0003
        /*0052*/ 	.short	0x0018
        /*0054*/ 	.byte	0x00, 0xf4, 0x21, 0x00


	//----- nvinfo : EIATTR_KPARAM_INFO
	.align		4
.L_21:
        /*0058*/ 	.byte	0x04, 0x17
        /*005a*/ 	.short	(.L_23 - .L_22)
.L_22:
        /*005c*/ 	.word	0x00000000
        /*0060*/ 	.short	0x0002
        /*0062*/ 	.short	0x0010
        /*0064*/ 	.byte	0x00, 0xf4, 0x21, 0x00


	//----- nvinfo : EIATTR_KPARAM_INFO
	.align		4
.L_23:
        /*0068*/ 	.byte	0x04, 0x17
        /*006a*/ 	.short	(.L_25 - .L_24)
.L_24:
        /*006c*/ 	.word	0x00000000
        /*0070*/ 	.short	0x0001
        /*0072*/ 	.short	0x0008
        /*0074*/ 	.byte	0x00, 0xf4, 0x21, 0x00


	//----- nvinfo : EIATTR_KPARAM_INFO
	.align		4
.L_25:
        /*0078*/ 	.byte	0x04, 0x17
        /*007a*/ 	.short	(.L_27 - .L_26)
.L_26:
        /*007c*/ 	.word	0x00000000
        /*0080*/ 	.short	0x0000
        /*0082*/ 	.short	0x0000
        /*0084*/ 	.byte	0x00, 0xf4, 0x21, 0x00


	//----- nvinfo : EIATTR_SPARSE_MMA_MASK
	.align		4
.L_27:
        /*0088*/ 	.byte	0x03, 0x50
        /*008a*/ 	.short	0x0000


	//----- nvinfo : EIATTR_MAXREG_COUNT
	.align		4
        /*008c*/ 	.byte	0x03, 0x1b
        /*008e*/ 	.short	0x00ff


	//----- nvinfo : EIATTR_EXIT_INSTR_OFFSETS
	.align		4
        /*0090*/ 	.byte	0x04, 0x1c
        /*0092*/ 	.short	(.L_29 - .L_28)


	//   ....[0]....
.L_28:
        /*0094*/ 	.word	0x000012f0


	//   ....[1]....
        /*0098*/ 	.word	0x00001390


	//----- nvinfo : EIATTR_REQNTID
	.align		4
.L_29:
        /*009c*/ 	.byte	0x04, 0x10
        /*009e*/ 	.short	(.L_31 - .L_30)
.L_30:
        /*00a0*/ 	.word	0x00000080
        /*00a4*/ 	.word	0x00000001
        /*00a8*/ 	.word	0x00000001


	//----- nvinfo : EIATTR_CBANK_PARAM_SIZE
	.align		4
.L_31:
        /*00ac*/ 	.byte	0x03, 0x19
        /*00ae*/ 	.short	0x0038


	//----- nvinfo : EIATTR_PARAM_CBANK
	.align		4
        /*00b0*/ 	.byte	0x04, 0x0a
        /*00b2*/ 	.short	(.L_33 - .L_32)
	.align		4
.L_32:
        /*00b4*/ 	.word	index@(.nv.constant0.triton_poi_fused__native_batch_norm_legit_no_training_relu_34)
        /*00b8*/ 	.short	0x0210
        /*00ba*/ 	.short	0x0038


	//----- nvinfo : EIATTR_SW_WAR
	.align		4
.L_33:
        /*00bc*/ 	.byte	0x04, 0x36
        /*00be*/ 	.short	(.L_35 - .L_34)
.L_34:
        /*00c0*/ 	.word	0x00000008
.L_35:


//--------------------- .nv.callgraph             --------------------------
	.section	.nv.callgraph,"",@"SHT_CUDA_CALLGRAPH"
	.align	4
	.sectionentsize	8
	.align		4
        /*0000*/ 	.word	0x00000000
	.align		4
        /*0004*/ 	.word	0xffffffff
	.align		4
        /*0008*/ 	.word	0x00000000
	.align		4
        /*000c*/ 	.word	0xfffffffe
	.align		4
        /*0010*/ 	.word	0x00000000
	.align		4
        /*0014*/ 	.word	0xfffffffd
	.align		4
        /*0018*/ 	.word	0x00000000
	.align		4
        /*001c*/ 	.word	0xfffffffc


//--------------------- .nv.constant4             --------------------------
	.section	.nv.constant4,"a",@progbits
	.align	8
	.align		8
.nv.constant4:
        /*0000*/ 	.dword	_$_str
	.align		8
        /*0008*/ 	.dword	_$_str_$_2


//--------------------- .text.triton_poi_fused__native_batch_norm_legit_no_training_relu_34 --------------------------
	.section	.text.triton_poi_fused__native_batch_norm_legit_no_training_relu_34,"ax",@progbits
	.sectionflags	@"SHF_BARRIERS=1"
	.align	128
        .global         triton_poi_fused__native_batch_norm_legit_no_training_relu_34
        .type           triton_poi_fused__native_batch_norm_legit_no_training_relu_34,@function
        .size           triton_poi_fused__native_batch_norm_legit_no_training_relu_34,(.L_x_1 - triton_poi_fused__native_batch_norm_legit_no_training_relu_34)
        .other          triton_poi_fused__native_batch_norm_legit_no_training_relu_34,@"STO_CUDA_ENTRY STV_DEFAULT"
triton_poi_fused__native_batch_norm_legit_no_training_relu_34:
.text.triton_poi_fused__native_batch_norm_legit_no_training_relu_34:
[----:B------:R-:W0:Y:S01]  /*0000*/  LDC R1, c[0x0][0x28] ;  /* 0x00000a00ff017b82 */ /* 0x000e220000000800 */
[----:B------:R-:W1:Y:S07]  /*0010*/  S2R R2, SR_TID.X ;  /* 0x0000000000027919 */ /* 0x000e6e0000002100 */
[----:B------:R-:W2:Y:S01]  /*0020*/  LDC.64 R20, c[0x0][0x218] ;  /* 0x00008600ff147b82 */ /* 0x000ea20000000a00 */
[----:B------:R-:W-:Y:S02]  /*0030*/  CS2R R8, SRZ ;  /* 0x0000000000087805 */ /* 0x000fe4000001ff00 */
[----:B------:R-:W-:Y:S01]  /*0040*/  CS2R R10, SRZ ;  /* 0x00000000000a7805 */ /* 0x000fe2000001ff00 */
[----:B------:R-:W3:Y:S01]  /*0050*/  S2R R3, SR_CTAID.Y ;  /* 0x0000000000037919 */ /* 0x000ee20000002600 */
[----:B------:R-:W-:Y:S01]  /*0060*/  ULDC.64 UR6, c[0x0][0x208] ;  /* 0x0000820000067ab9 */ /* 0x000fe20000000a00 */
[----:B------:R-:W4:Y:S02]  /*0070*/  S2R R0, SR_CTAID.X ;  /* 0x0000000000007919 */ /* 0x000f240000002500 */
[----:B------:R-:W5:Y:S08]  /*0080*/  LDC.64 R32, c[0x0][0x210] ;  /* 0x00008400ff207b82 */ /* 0x000f700000000a00 */
[----:B------:R-:W2:Y:S01]  /*0090*/  LDC.64 R28, c[0x0][0x220] ;  /* 0x00008800ff1c7b82 */ /* 0x000ea20000000a00 */
[----:B-1----:R-:W-:-:S02]  /*00a0*/  SHF.L.U32 R4, R2, 0x2, RZ ;  /* 0x0000000202047819 */ /* 0x002fc400000006ff */
[----:B---3--:R-:W-:Y:S02]  /*00b0*/  SHF.L.U32 R3, R3, 0xa, RZ ;  /* 0x0000000a03037819 */ /* 0x008fe400000006ff */
[----:B------:R-:W-:Y:S02]  /*00c0*/  LOP3.LUT R4, R4, 0x1fc, RZ, 0xc0, !PT ;  /* 0x000001fc04047812 */ /* 0x000fe400078ec0ff */
[----:B----4-:R-:W-:Y:S02]  /*00d0*/  ISETP.GE.AND P2, PT, R0, 0x24, PT ;  /* 0x000000240000780c */ /* 0x010fe40003f46270 */
[----:B------:R-:W-:Y:S02]  /*00e0*/  LOP3.LUT R5, R3, R4, RZ, 0xfc, !PT ;  /* 0x0000000403057212 */ /* 0x000fe400078efcff */
[----:B------:R-:W-:Y:S02]  /*00f0*/  LOP3.LUT R12, R3, 0x200, R4, 0xfe, !PT ;  /* 0x00000200030c7812 */ /* 0x000fe400078efe04 */
[C---:B------:R-:W-:Y:S01]  /*0100*/  ISETP.GE.AND P1, PT, R5.reuse, 0x600, PT ;  /* 0x000006000500780c */ /* 0x040fe20003f26270 */
[C---:B------:R-:W-:Y:S01]  /*0110*/  IMAD.HI R6, R5.reuse, 0x2aaaaaab, RZ ;  /* 0x2aaaaaab05067827 */ /* 0x040fe200078e02ff */
[----:B------:R-:W-:-:S03]  /*0120*/  ISETP.LT.AND P0, PT, R5, 0x600, !P2 ;  /* 0x000006000500780c */ /* 0x000fc60005701270 */
[----:B------:R-:W-:Y:S01]  /*0130*/  IMAD.HI R13, R12, 0x2aaaaaab, RZ ;  /* 0x2aaaaaab0c0d7827 */ /* 0x000fe200078e02ff */
[----:B------:R-:W-:-:S04]  /*0140*/  SHF.R.U32.HI R7, RZ, 0x1f, R6 ;  /* 0x0000001fff077819 */ /* 0x000fc80000011606 */
[----:B------:R-:W-:Y:S02]  /*0150*/  LEA.HI.SX32 R6, R6, R7, 0x1a ;  /* 0x0000000706067211 */ /* 0x000fe400078fd2ff */
[----:B------:R-:W-:-:S03]  /*0160*/  SHF.R.U32.HI R14, RZ, 0x1f, R13 ;  /* 0x0000001fff0e7819 */ /* 0x000fc6000001160d */
[----:B------:R-:W-:Y:S01]  /*0170*/  IMAD R27, R6, -0x180, R5 ;  /* 0xfffffe80061b7824 */ /* 0x000fe200078e0205 */
[----:B------:R-:W-:Y:S02]  /*0180*/  CS2R R4, SRZ ;  /* 0x0000000000047805 */ /* 0x000fe4000001ff00 */
[----:B------:R-:W-:Y:S01]  /*0190*/  LEA.HI.SX32 R14, R13, R14, 0x1a ;  /* 0x0000000e0d0e7211 */ /* 0x000fe200078fd2ff */
[----:B------:R-:W-:Y:S02]  /*01a0*/  IMAD R7, R0, 0x180, R27 ;  /* 0x0000018000077824 */ /* 0x000fe400078e021b */
[----:B--2---:R-:W-:-:S04]  /*01b0*/  IMAD.WIDE R16, R27, 0x4, R20 ;  /* 0x000000041b107825 */ /* 0x004fc800078e0214 */
[----:B------:R-:W-:Y:S01]  /*01c0*/  IMAD R19, R6, 0x3600, R7 ;  /* 0x0000360006137824 */ /* 0x000fe200078e0207 */
[----:B------:R-:W-:Y:S01]  /*01d0*/  CS2R R6, SRZ ;  /* 0x0000000000067805 */ /* 0x000fe2000001ff00 */
[----:B------:R1:W2:Y:S02]  /*01e0*/  @!P1 LDG.E.EL.128 R8, desc[UR6][R16.64] ;  /* 0x0000000610089981 */ /* 0x0002a4000c2e1d00 */
[----:B-----5:R-:W-:-:S05]  /*01f0*/  IMAD.WIDE R18, R19, 0x4, R32 ;  /* 0x0000000413127825 */ /* 0x020fca00078e0220 */
[----:B------:R3:W2:Y:S01]  /*0200*/  @P0 LDG.E.EL.128 R4, desc[UR6][R18.64] ;  /* 0x0000000612040981 */ /* 0x0006a2000c2e1d00 */
[----:B------:R-:W-:Y:S01]  /*0210*/  IMAD R25, R14, -0x180, R12 ;  /* 0xfffffe800e197824 */ /* 0x000fe200078e020c */
[----:B------:R-:W-:-:S03]  /*0220*/  ISETP.GE.AND P0, PT, R12, 0x600, PT ;  /* 0x000006000c00780c */ /* 0x000fc60003f06270 */
[----:B------:R-:W-:Y:S01]  /*0230*/  IMAD R13, R14, 0x3600, R25 ;  /* 0x000036000e0d7824 */ /* 0x000fe200078e0219 */
[----:B------:R-:W-:-:S03]  /*0240*/  ISETP.LT.AND P2, PT, R12, 0x600, !P2 ;  /* 0x000006000c00780c */ /* 0x000fc60005741270 */
[----:B------:R-:W-:Y:S01]  /*0250*/  IMAD R13, R0, 0x180, R13 ;  /* 0x00000180000d7824 */ /* 0x000fe200078e020d */
[----:B------:R-:W-:Y:S02]  /*0260*/  CS2R R14, SRZ ;  /* 0x00000000000e7805 */ /* 0x000fe4000001ff00 */
[----:B-1----:R-:W-:Y:S02]  /*0270*/  CS2R R16, SRZ ;  /* 0x0000000000107805 */ /* 0x002fe4000001ff00 */
[----:B---3--:R-:W-:Y:S01]  /*0280*/  CS2R R18, SRZ ;  /* 0x0000000000127805 */ /* 0x008fe2000001ff00 */
[----:B------:R-:W-:Y:S01]  /*0290*/  IMAD.WIDE R32, R13, 0x4, R32 ;  /* 0x000000040d207825 */ /* 0x000fe200078e0220 */
[----:B------:R-:W-:Y:S02]  /*02a0*/  CS2R R12, SRZ ;  /* 0x00000000000c7805 */ /* 0x000fe4000001ff00 */
[----:B------:R-:W-:Y:S01]  /*02b0*/  CS2R R22, SRZ ;  /* 0x0000000000167805 */ /* 0x000fe2000001ff00 */
[----:B------:R-:W-:Y:S01]  /*02c0*/  IMAD.WIDE R34, R25, 0x4, R20 ;  /* 0x0000000419227825 */ /* 0x000fe200078e0214 */
[----:B------:R-:W-:-:S02]  /*02d0*/  CS2R R20, SRZ ;  /* 0x0000000000147805 */ /* 0x000fc4000001ff00 */
[----:B------:R-:W3:Y:S01]  /*02e0*/  @P2 LDG.E.EL.128 R12, desc[UR6][R32.64] ;  /* 0x00000006200c2981 */ /* 0x000ee2000c2e1d00 */
[----:B0-----:R-:W-:-:S03]  /*02f0*/  IMAD.WIDE R30, R27, 0x4, R28 ;  /* 0x000000041b1e7825 */ /* 0x001fc600078e021c */
[----:B------:R-:W3:Y:S04]  /*0300*/  @!P0 LDG.E.EL.128 R16, desc[UR6][R34.64] ;  /* 0x0000000622108981 */ /* 0x000ee8000c2e1d00 */
[----:B------:R-:W4:Y:S01]  /*0310*/  @!P1 LDG.E.EL.128 R20, desc[UR6][R30.64] ;  /* 0x000000061e149981 */ /* 0x000f22000c2e1d00 */
[----:B------:R-:W-:-:S04]  /*0320*/  IMAD.WIDE R28, R25, 0x4, R28 ;  /* 0x00000004191c7825 */ /* 0x000fc800078e021c */
[----:B--2---:R-:W-:Y:S01]  /*0330*/  FADD R8, -R8, R4 ;  /* 0x0000000408087221 */ /* 0x004fe20000000100 */
[----:B------:R-:W-:Y:S01]  /*0340*/  FADD R9, -R9, R5 ;  /* 0x0000000509097221 */ /* 0x000fe20000000100 */
[----:B------:R-:W-:Y:S01]  /*0350*/  FADD R10, -R10, R6 ;  /* 0x000000060a0a7221 */ /* 0x000fe20000000100 */
[----:B------:R-:W-:Y:S01]  /*0360*/  FADD R11, -R11, R7 ;  /* 0x000000070b0b7221 */ /* 0x000fe20000000100 */
[----:B------:R-:W-:Y:S02]  /*0370*/  CS2R R4, SRZ ;  /* 0x0000000000047805 */ /* 0x000fe4000001ff00 */
[----:B------:R-:W-:-:S06]  /*0380*/  CS2R R6, SRZ ;  /* 0x0000000000067805 */ /* 0x000fcc000001ff00 */
[----:B------:R0:W2:Y:S01]  /*0390*/  @!P0 LDG.E.EL.128 R4, desc[UR6][R28.64] ;  /* 0x000000061c048981 */ /* 0x0000a2000c2e1d00 */
[----:B---3--:R-:W-:Y:S01]  /*03a0*/  FADD R24, -R16, R12 ;  /* 0x0000000c10187221 */ /* 0x008fe20000000100 */
[----:B----4-:R-:W-:Y:S01]  /*03b0*/  FADD R16, R20, 0.0010000000474974513054 ;  /* 0x3a83126f14107421 */ /* 0x010fe20000000000 */
[----:B------:R-:W-:-:S05]  /*03c0*/  FADD R21, R21, 0.0010000000474974513054 ;  /* 0x3a83126f15157421 */ /* 0x000fca0000000000 */
[----:B------:R-:W1:Y:S08]  /*03d0*/  MUFU.SQRT R16, R16 ;  /* 0x0000001000107308 */ /* 0x000e700000002000 */
[----:B------:R-:W3:Y:S01]  /*03e0*/  MUFU.SQRT R21, R21 ;  /* 0x0000001500157308 */ /* 0x000ee20000002000 */
[----:B------:R-:W-:Y:S01]  /*03f0*/  FADD R23, R23, 0.0010000000474974513054 ;  /* 0x3a83126f17177421 */ /* 0x000fe20000000000 */
[----:B------:R-:W-:Y:S01]  /*0400*/  FADD R17, -R17, R13 ;  /* 0x0000000d11117221 */ /* 0x000fe20000000100 */
[----:B------:R-:W-:Y:S01]  /*0410*/  HFMA2.MMA R13, -RZ, RZ, 1.625, 0 ;  /* 0x3e800000ff0d7435 */ /* 0x000fe200000001ff */
[----:B-1----:R-:W-:-:S04]  /*0420*/  FSETP.GT.AND P3, PT, R16, 8.50705917302346158658e+37, PT ;  /* 0x7e8000001000780b */ /* 0x002fc80003f64000 */
[----:B------:R-:W1:Y:S01]  /*0430*/  MUFU.SQRT R20, R23 ;  /* 0x0000001700147308 */ /* 0x000e620000002000 */
[C---:B------:R-:W-:Y:S02]  /*0440*/  FSETP.GEU.AND P4, PT, R16.reuse, 1.175494350822287508e-38, PT ;  /* 0x008000001000780b */ /* 0x040fe40003f8e000 */
[C---:B---3--:R-:W-:Y:S02]  /*0450*/  FSETP.GT.AND P5, PT, R21.reuse, 8.50705917302346158658e+37, PT ;  /* 0x7e8000001500780b */ /* 0x048fe40003fa4000 */
[----:B------:R-:W-:Y:S01]  /*0460*/  FSETP.GEU.AND P2, PT, R21, 1.175494350822287508e-38, PT ;  /* 0x008000001500780b */ /* 0x000fe20003f4e000 */
[----:B------:R-:W-:Y:S01]  /*0470*/  FADD R19, -R19, R15 ;  /* 0x0000000f13137221 */ /* 0x000fe20000000100 */
[C---:B------:R-:W-:Y:S02]  /*0480*/  FSEL R15, R13.reuse, 1, P3 ;  /* 0x3f8000000d0f7808 */ /* 0x040fe40001800000 */
[----:B------:R-:W-:Y:S01]  /*0490*/  @P3 FMUL R16, R16, 0.25 ;  /* 0x3e80000010103820 */ /* 0x000fe20000400000 */
[----:B------:R-:W-:Y:S01]  /*04a0*/  FADD R14, -R18, R14 ;  /* 0x0000000e120e7221 */ /* 0x000fe20000000100 */
[----:B------:R-:W-:-:S03]  /*04b0*/  FSEL R18, R13, 1, P5 ;  /* 0x3f8000000d127808 */ /* 0x000fc60002800000 */
[----:B------:R-:W-:Y:S01]  /*04c0*/  @!P4 FMUL R16, R16, 16777216 ;  /* 0x4b8000001010c820 */ /* 0x000fe20000400000 */
[----:B------:R-:W-:Y:S01]  /*04d0*/  @!P4 FMUL R15, R15, 16777216 ;  /* 0x4b8000000f0fc820 */ /* 0x000fe20000400000 */
[----:B-1----:R-:W-:Y:S01]  /*04e0*/  FSETP.GT.AND P4, PT, R20, 8.50705917302346158658e+37, PT ;  /* 0x7e8000001400780b */ /* 0x002fe20003f84000 */
[----:B------:R-:W-:Y:S01]  /*04f0*/  @P5 FMUL R21, R21, 0.25 ;  /* 0x3e80000015155820 */ /* 0x000fe20000400000 */
[----:B------:R-:W-:-:S03]  /*0500*/  @!P2 FMUL R18, R18, 16777216 ;  /* 0x4b8000001212a820 */ /* 0x000fc60000400000 */
[----:B------:R-:W-:Y:S01]  /*0510*/  @!P2 FMUL R21, R21, 16777216 ;  /* 0x4b8000001515a820 */ /* 0x000fe20000400000 */
[----:B------:R-:W-:Y:S01]  /*0520*/  FSETP.GEU.AND P2, PT, R20, 1.175494350822287508e-38, PT ;  /* 0x008000001400780b */ /* 0x000fe20003f4e000 */
[----:B------:R-:W1:Y:S01]  /*0530*/  MUFU.RCP R16, R16 ;  /* 0x0000001000107308 */ /* 0x000e620000001000 */
[----:B------:R-:W-:-:S05]  /*0540*/  FADD R22, R22, 0.0010000000474974513054 ;  /* 0x3a83126f16167421 */ /* 0x000fca0000000000 */
[----:B------:R-:W-:Y:S02]  /*0550*/  @P4 FMUL R20, R20, 0.25 ;  /* 0x3e80000014144820 */ /* 0x000fe40000400000 */
[----:B------:R-:W3:Y:S04]  /*0560*/  MUFU.RCP R21, R21 ;  /* 0x0000001500157308 */ /* 0x000ee80000001000 */
[----:B------:R-:W-:-:S04]  /*0570*/  @!P2 FMUL R20, R20, 16777216 ;  /* 0x4b8000001414a820 */ /* 0x000fc80000400000 */
[----:B------:R-:W4:Y:S01]  /*0580*/  MUFU.SQRT R12, R22 ;  /* 0x00000016000c7308 */ /* 0x000f220000002000 */
[----:B-1----:R-:W-:-:S07]  /*0590*/  FMUL R15, R16, R15 ;  /* 0x0000000f100f7220 */ /* 0x002fce0000400000 */
[----:B0-----:R-:W0:Y:S01]  /*05a0*/  MUFU.RCP R28, R20 ;  /* 0x00000014001c7308 */ /* 0x001e220000001000 */
[----:B---3--:R-:W-:Y:S01]  /*05b0*/  FMUL R16, R21, R18 ;  /* 0x0000001215107220 */ /* 0x008fe20000400000 */
[----:B------:R-:W-:Y:S02]  /*05c0*/  FSEL R21, R13, 1, P4 ;  /* 0x3f8000000d157808 */ /* 0x000fe40002000000 */
[----:B----4-:R-:W-:-:S03]  /*05d0*/  FSETP.GT.AND P3, PT, R12, 8.50705917302346158658e+37, PT ;  /* 0x7e8000000c00780b */ /* 0x010fc60003f64000 */
[----:B------:R-:W-:Y:S01]  /*05e0*/  @!P2 FMUL R21, R21, 16777216 ;  /* 0x4b8000001515a820 */ /* 0x000fe20000400000 */
[----:B------:R-:W-:-:S03]  /*05f0*/  FSETP.GEU.AND P5, PT, R12, 1.175494350822287508e-38, PT ;  /* 0x008000000c00780b */ /* 0x000fc60003fae000 */
[----:B0-----:R-:W-:Y:S01]  /*0600*/  FMUL R28, R28, R21 ;  /* 0x000000151c1c7220 */ /* 0x001fe20000400000 */
[----:B------:R-:W-:-:S05]  /*0610*/  FSEL R18, R13, 1, P3 ;  /* 0x3f8000000d127808 */ /* 0x000fca0001800000 */
[----:B------:R-:W-:Y:S01]  /*0620*/  @P3 FMUL R12, R12, 0.25 ;  /* 0x3e8000000c0c3820 */ /* 0x000fe20000400000 */
[----:B------:R-:W-:-:S03]  /*0630*/  P2R R26, PR, RZ, 0x2 ;  /* 0x00000002ff1a7803 */ /* 0x000fc60000000000 */
[----:B------:R-:W-:Y:S01]  /*0640*/  @!P5 FMUL R12, R12, 16777216 ;  /* 0x4b8000000c0cd820 */ /* 0x000fe20000400000 */
[----:B------:R-:W-:Y:S01]  /*0650*/  @!P5 FMUL R18, R18, 16777216 ;  /* 0x4b8000001212d820 */ /* 0x000fe20000400000 */
[----:B------:R-:W-:Y:S01]  /*0660*/  FMUL R16, R16, R9 ;  /* 0x0000000910107220 */ /* 0x000fe20000400000 */
[----:B------:R-:W-:Y:S01]  /*0670*/  FMUL R15, R15, R8 ;  /* 0x000000080f0f7220 */ /* 0x000fe20000400000 */
[----:B------:R-:W-:Y:S01]  /*0680*/  CS2R R8, SRZ ;  /* 0x0000000000087805 */ /* 0x000fe2000001ff00 */
[----:B--2---:R-:W-:Y:S01]  /*0690*/  FADD R4, R4, 0.0010000000474974513054 ;  /* 0x3a83126f04047421 */ /* 0x004fe20000000000 */
[----:B------:R-:W-:Y:S01]  /*06a0*/  FADD R5, R5, 0.0010000000474974513054 ;  /* 0x3a83126f05057421 */ /* 0x000fe20000000000 */
[----:B------:R-:W-:-:S04]  /*06b0*/  FADD R6, R6, 0.0010000000474974513054 ;  /* 0x3a83126f06067421 */ /* 0x000fc80000000000 */
[----:B------:R-:W0:Y:S01]  /*06c0*/  MUFU.SQRT R4, R4 ;  /* 0x0000000400047308 */ /* 0x000e220000002000 */
[----:B------:R-:W-:-:S07]  /*06d0*/  FADD R21, R7, 0.0010000000474974513054 ;  /* 0x3a83126f07157421 */ /* 0x000fce0000000000 */
[----:B------:R-:W1:Y:S08]  /*06e0*/  MUFU.SQRT R22, R5 ;  /* 0x0000000500167308 */ /* 0x000e700000002000 */
[----:B------:R-:W2:Y:S01]  /*06f0*/  MUFU.SQRT R29, R6 ;  /* 0x00000006001d7308 */ /* 0x000ea20000002000 */
[----:B0-----:R-:W-:-:S07]  /*0700*/  FSETP.GT.AND P3, PT, R4, 8.50705917302346158658e+37, PT ;  /* 0x7e8000000400780b */ /* 0x001fce0003f64000 */
[----:B------:R-:W0:Y:S01]  /*0710*/  MUFU.SQRT R20, R21 ;  /* 0x0000001500147308 */ /* 0x000e220000002000 */
[----:B-1----:R-:W-:Y:S02]  /*0720*/  FSETP.GT.AND P4, PT, R22, 8.50705917302346158658e+37, PT ;  /* 0x7e8000001600780b */ /* 0x002fe40003f84000 */
[----:B--2---:R-:W-:Y:S02]  /*0730*/  FSETP.GT.AND P6, PT, R29, 8.50705917302346158658e+37, PT ;  /* 0x7e8000001d00780b */ /* 0x004fe40003fc4000 */
[C---:B------:R-:W-:Y:S01]  /*0740*/  FSETP.GEU.AND P2, PT, R4.reuse, 1.175494350822287508e-38, PT ;  /* 0x008000000400780b */ /* 0x040fe20003f4e000 */
[----:B------:R-:W-:Y:S01]  /*0750*/  @P3 FMUL R4, R4, 0.25 ;  /* 0x3e80000004043820 */ /* 0x000fe20000400000 */
[----:B------:R-:W-:Y:S02]  /*0760*/  FSEL R23, R13, 1, P3 ;  /* 0x3f8000000d177808 */ /* 0x000fe40001800000 */
[----:B------:R-:W-:Y:S02]  /*0770*/  FSETP.GEU.AND P3, PT, R22, 1.175494350822287508e-38, PT ;  /* 0x008000001600780b */ /* 0x000fe40003f6e000 */
[----:B0-----:R-:W-:-:S03]  /*0780*/  FSETP.GT.AND P1, PT, R20, 8.50705917302346158658e+37, PT ;  /* 0x7e8000001400780b */ /* 0x001fc60003f24000 */
[----:B------:R-:W-:Y:S01]  /*0790*/  @P4 FMUL R22, R22, 0.25 ;  /* 0x3e80000016164820 */ /* 0x000fe20000400000 */
[----:B------:R-:W-:Y:S02]  /*07a0*/  FSEL R5, R13, 1, P4 ;  /* 0x3f8000000d057808 */ /* 0x000fe40002000000 */
[C---:B------:R-:W-:Y:S01]  /*07b0*/  FSETP.GEU.AND P4, PT, R29.reuse, 1.175494350822287508e-38, PT ;  /* 0x008000001d00780b */ /* 0x040fe20003f8e000 */
[----:B------:R-:W-:Y:S01]  /*07c0*/  @P6 FMUL R29, R29, 0.25 ;  /* 0x3e8000001d1d6820 */ /* 0x000fe20000400000 */
[C---:B------:R-:W-:Y:S02]  /*07d0*/  FSEL R6, R13.reuse, 1, P6 ;  /* 0x3f8000000d067808 */ /* 0x040fe40003000000 */
[----:B------:R-:W-:Y:S02]  /*07e0*/  FSEL R7, R13, 1, P1 ;  /* 0x3f8000000d077808 */ /* 0x000fe40000800000 */
[----:B------:R-:W0:Y:S01]  /*07f0*/  MUFU.RCP R13, R12 ;  /* 0x0000000c000d7308 */ /* 0x000e220000001000 */
[C---:B------:R-:W-:Y:S01]  /*0800*/  FSETP.GEU.AND P6, PT, R20.reuse, 1.175494350822287508e-38, PT ;  /* 0x008000001400780b */ /* 0x040fe20003fce000 */
[----:B------:R-:W-:Y:S01]  /*0810*/  @P1 FMUL R20, R20, 0.25 ;  /* 0x3e80000014141820 */ /* 0x000fe20000400000 */
[----:B------:R-:W-:Y:S01]  /*0820*/  @!P3 FMUL R22, R22, 16777216 ;  /* 0x4b8000001616b820 */ /* 0x000fe20000400000 */
[----:B------:R-:W-:-:S10]  /*0830*/  @!P2 FMUL R4, R4, 16777216 ;  /* 0x4b8000000404a820 */ /* 0x000fd40000400000 */
[----:B------:R-:W-:Y:S01]  /*0840*/  @!P6 FMUL R20, R20, 16777216 ;  /* 0x4b8000001414e820 */ /* 0x000fe20000400000 */
[----:B0-----:R-:W-:-:S03]  /*0850*/  FMUL R13, R13, R18 ;  /* 0x000000120d0d7220 */ /* 0x001fc60000400000 */
[----:B------:R0:W1:Y:S01]  /*0860*/  MUFU.RCP R18, R20 ;  /* 0x0000001400127308 */ /* 0x0000620000001000 */
[----:B------:R-:W-:Y:S01]  /*0870*/  FMUL R21, R13, R10 ;  /* 0x0000000a0d157220 */ /* 0x000fe20000400000 */
[----:B------:R-:W-:Y:S01]  /*0880*/  @!P4 FMUL R29, R29, 16777216 ;  /* 0x4b8000001d1dc820 */ /* 0x000fe20000400000 */
[----:B------:R-:W2:Y:S01]  /*0890*/  LDC.64 R12, c[0x0][0x228] ;  /* 0x00008a00ff0c7b82 */ /* 0x000ea20000000a00 */
[----:B0-----:R-:W-:-:S07]  /*08a0*/  FMUL R20, R28, R11 ;  /* 0x0000000b1c147220 */ /* 0x001fce0000400000 */
[----:B------:R-:W0:Y:S01]  /*08b0*/  LDC.64 R10, c[0x0][0x230] ;  /* 0x00008c00ff0a7b82 */ /* 0x000e220000000a00 */
[----:B------:R-:W-:Y:S08]  /*08c0*/  MUFU.RCP R22, R22 ;  /* 0x0000001600167308 */ /* 0x000ff00000001000 */
[----:B------:R-:W3:Y:S08]  /*08d0*/  MUFU.RCP R29, R29 ;  /* 0x0000001d001d7308 */ /* 0x000ef00000001000 */
[----:B------:R-:W4:Y:S01]  /*08e0*/  MUFU.RCP R4, R4 ;  /* 0x0000000400047308 */ /* 0x000f220000001000 */
[----:B------:R-:W-:Y:S01]  /*08f0*/  ISETP.NE.AND P1, PT, R26, RZ, PT ;  /* 0x000000ff1a00720c */ /* 0x000fe20003f25270 */
[----:B------:R-:W-:Y:S01]  /*0900*/  @!P6 FMUL R7, R7, 16777216 ;  /* 0x4b8000000707e820 */ /* 0x000fe20000400000 */
[----:B------:R-:W-:Y:S01]  /*0910*/  @!P4 FMUL R6, R6, 16777216 ;  /* 0x4b8000000606c820 */ /* 0x000fe20000400000 */
[----:B------:R-:W-:Y:S01]  /*0920*/  @!P3 FMUL R5, R5, 16777216 ;  /* 0x4b8000000505b820 */ /* 0x000fe20000400000 */
[----:B------:R-:W-:Y:S01]  /*0930*/  @!P2 FMUL R23, R23, 16777216 ;  /* 0x4b8000001717a820 */ /* 0x000fe20000400000 */
[----:B-1----:R-:W-:Y:S01]  /*0940*/  FMUL R18, R18, R7 ;  /* 0x0000000712127220 */ /* 0x002fe20000400000 */
[----:B---3--:R-:W-:Y:S01]  /*0950*/  FMUL R29, R29, R6 ;  /* 0x000000061d1d7220 */ /* 0x008fe20000400000 */
[----:B------:R-:W-:Y:S01]  /*0960*/  FMUL R26, R22, R5 ;  /* 0x00000005161a7220 */ /* 0x000fe20000400000 */
[----:B0-----:R-:W-:Y:S01]  /*0970*/  IMAD.WIDE R32, R27, 0x4, R10 ;  /* 0x000000041b207825 */ /* 0x001fe200078e020a */
[----:B------:R-:W-:-:S03]  /*0980*/  CS2R R6, SRZ ;  /* 0x0000000000067805 */ /* 0x000fc6000001ff00 */
[----:B------:R-:W-:Y:S01]  /*0990*/  IMAD.WIDE R30, R25, 0x4, R10 ;  /* 0x00000004191e7825 */ /* 0x000fe200078e020a */
[----:B------:R-:W-:-:S03]  /*09a0*/  CS2R R10, SRZ ;  /* 0x00000000000a7805 */ /* 0x000fc6000001ff00 */
[----:B----4-:R-:W-:Y:S01]  /*09b0*/  FMUL R23, R4, R23 ;  /* 0x0000001704177220 */ /* 0x010fe20000400000 */
[----:B------:R-:W-:Y:S01]  /*09c0*/  CS2R R4, SRZ ;  /* 0x0000000000047805 */ /* 0x000fe2000001ff00 */
[--C-:B--2---:R-:W-:Y:S01]  /*09d0*/  IMAD.WIDE R34, R27, 0x4, R12.reuse ;  /* 0x000000041b227825 */ /* 0x104fe200078e020c */
[----:B------:R-:W2:Y:S04]  /*09e0*/  @!P1 LDG.E.EL.128 R8, desc[UR6][R32.64] ;  /* 0x0000000620089981 */ /* 0x000ea8000c2e1d00 */
[----:B------:R-:W2:Y:S01]  /*09f0*/  @!P1 LDG.E.EL.128 R4, desc[UR6][R34.64] ;  /* 0x0000000622049981 */ /* 0x000ea2000c2e1d00 */
[----:B------:R-:W-:Y:S01]  /*0a00*/  FMUL R22, R18, R19 ;  /* 0x0000001312167220 */ /* 0x000fe20000400000 */
[----:B------:R-:W-:Y:S01]  /*0a10*/  FMUL R29, R29, R14 ;  /* 0x0000000e1d1d7220 */ /* 0x000fe20000400000 */
[----:B------:R-:W-:Y:S01]  /*0a20*/  IMAD.WIDE R18, R25, 0x4, R12 ;  /* 0x0000000419127825 */ /* 0x000fe200078e020c */
[----:B------:R-:W-:-:S03]  /*0a30*/  CS2R R12, SRZ ;  /* 0x00000000000c7805 */ /* 0x000fc6000001ff00 */
[----:B------:R-:W-:Y:S01]  /*0a40*/  FMUL R26, R26, R17 ;  /* 0x000000111a1a7220 */ /* 0x000fe20000400000 */
[----:B------:R-:W0:Y:S01]  /*0a50*/  S2UR UR5, SR_CgaCtaId ;  /* 0x00000000000579c3 */ /* 0x000e220000008800 */
[----:B------:R-:W-:Y:S01]  /*0a60*/  FMUL R23, R23, R24 ;  /* 0x0000001817177220 */ /* 0x000fe20000400000 */
[----:B------:R-:W-:Y:S01]  /*0a70*/  UMOV UR4, 0x400 ;  /* 0x0000040000047882 */ /* 0x000fe20000000000 */
[----:B------:R-:W-:Y:S01]  /*0a80*/  ISETP.GE.AND P6, PT, R0, 0x24, PT ;  /* 0x000000240000780c */ /* 0x000fe20003fc6270 */
[----:B--2---:R-:W-:Y:S01]  /*0a90*/  FFMA R4, R15, R4, R8 ;  /* 0x000000040f047223 */ /* 0x004fe20000000008 */
[----:B------:R-:W-:Y:S01]  /*0aa0*/  CS2R R14, SRZ ;  /* 0x00000000000e7805 */ /* 0x000fe2000001ff00 */
[----:B------:R-:W-:Y:S01]  /*0ab0*/  FFMA R5, R16, R5, R9 ;  /* 0x0000000510057223 */ /* 0x000fe20000000009 */
[----:B------:R-:W-:-:S04]  /*0ac0*/  CS2R R16, SRZ ;  /* 0x0000000000107805 */ /* 0x000fc8000001ff00 */
[----:B------:R1:W2:Y:S02]  /*0ad0*/  @!P0 LDG.E.EL.128 R12, desc[UR6][R18.64] ;  /* 0x00000006120c8981 */ /* 0x0002a4000c2e1d00 */
[----:B-1----:R-:W-:-:S06]  /*0ae0*/  CS2R R18, SRZ ;  /* 0x0000000000127805 */ /* 0x002fcc000001ff00 */
[----:B------:R1:W2:Y:S01]  /*0af0*/  @!P0 LDG.E.EL.128 R16, desc[UR6][R30.64] ;  /* 0x000000061e108981 */ /* 0x0002a2000c2e1d00 */
[----:B------:R-:W-:Y:S01]  /*0b00*/  LOP3.LUT R8, R3, 0x7f, R2, 0xf8, !PT ;  /* 0x0000007f03087812 */ /* 0x000fe200078ef802 */
[----:B------:R-:W-:Y:S02]  /*0b10*/  FFMA R10, R21, R6, R10 ;  /* 0x00000006150a7223 */ /* 0x000fe4000000000a */
[----:B------:R-:W3:Y:S02]  /*0b20*/  S2R R6, SR_TID.X ;  /* 0x0000000000067919 */ /* 0x000ee40000002100 */
[----:B------:R-:W-:-:S05]  /*0b30*/  IMAD.HI R9, R8, 0x2aaaaaab, RZ ;  /* 0x2aaaaaab08097827 */ /* 0x000fca00078e02ff */
[----:B------:R-:W-:-:S04]  /*0b40*/  SHF.R.U32.HI R28, RZ, 0x1f, R9 ;  /* 0x0000001fff1c7819 */ /* 0x000fc80000011609 */
[----:B------:R-:W-:Y:S01]  /*0b50*/  LEA.HI.SX32 R9, R9, R28, 0x1a ;  /* 0x0000001c09097211 */ /* 0x000fe200078fd2ff */
[----:B------:R-:W-:Y:S01]  /*0b60*/  FFMA R11, R20, R7, R11 ;  /* 0x00000007140b7223 */ /* 0x000fe2000000000b */
[----:B------:R-:W-:-:S03]  /*0b70*/  LOP3.LUT R20, R2, 0x7f, RZ, 0xc0, !PT ;  /* 0x0000007f02147812 */ /* 0x000fc600078ec0ff */
[----:B------:R-:W-:-:S04]  /*0b80*/  IMAD R7, R9, -0x180, R8 ;  /* 0xfffffe8009077824 */ /* 0x000fc800078e0208 */
[----:B------:R-:W-:Y:S01]  /*0b90*/  IMAD R2, R7, 0x24, R0 ;  /* 0x0000002407027824 */ /* 0x000fe200078e0200 */
[----:B------:R-:W-:-:S03]  /*0ba0*/  LOP3.LUT R7, R3, 0x80, R20, 0xfe, !PT ;  /* 0x0000008003077812 */ /* 0x000fc600078efe14 */
[----:B------:R-:W-:Y:S02]  /*0bb0*/  IMAD R2, R9, 0x6c00, R2 ;  /* 0x00006c0009027824 */ /* 0x000fe400078e0202 */
[----:B------:R-:W-:Y:S01]  /*0bc0*/  IMAD.HI R9, R7, 0x2aaaaaab, RZ ;  /* 0x2aaaaaab07097827 */ /* 0x000fe200078e02ff */
[----:B------:R-:W-:-:S04]  /*0bd0*/  FSETP.GEU.AND P1, PT, R4, RZ, PT ;  /* 0x000000ff0400720b */ /* 0x000fc80003f2e000 */
[----:B------:R-:W-:Y:S02]  /*0be0*/  SHF.R.U32.HI R24, RZ, 0x1f, R9 ;  /* 0x0000001fff187819 */ /* 0x000fe40000011609 */
[----:B-1----:R-:W-:Y:S02]  /*0bf0*/  FSEL R30, R4, RZ, P1 ;  /* 0x000000ff041e7208 */ /* 0x002fe40000800000 */
[----:B------:R-:W-:Y:S02]  /*0c00*/  LEA.HI.SX32 R24, R9, R24, 0x1a ;  /* 0x0000001809187211 */ /* 0x000fe400078fd2ff */
[----:B---3--:R-:W-:Y:S02]  /*0c10*/  SHF.L.U32 R9, R6, 0x2, RZ ;  /* 0x0000000206097819 */ /* 0x008fe400000006ff */
[----:B------:R-:W-:Y:S01]  /*0c20*/  FSETP.GEU.AND P1, PT, R5, RZ, PT ;  /* 0x000000ff0500720b */ /* 0x000fe20003f2e000 */
[----:B0-----:R-:W-:Y:S01]  /*0c30*/  UPRMT UR4, UR5, 0x654, UR4 ;  /* 0x0000065405047896 */ /* 0x001fe20008000004 */
[----:B------:R-:W-:-:S02]  /*0c40*/  LOP3.LUT R21, R9, 0x1fc, RZ, 0xc0, !PT ;  /* 0x000001fc09157812 */ /* 0x000fc400078ec0ff */
[----:B------:R-:W-:Y:S02]  /*0c50*/  FSEL R32, R5, RZ, P1 ;  /* 0x000000ff05207208 */ /* 0x000fe40000800000 */
[----:B------:R-:W-:Y:S01]  /*0c60*/  FSETP.GEU.AND P1, PT, R10, RZ, PT ;  /* 0x000000ff0a00720b */ /* 0x000fe20003f2e000 */
[----:B------:R-:W-:Y:S01]  /*0c70*/  IMAD R9, R24, -0x180, R7 ;  /* 0xfffffe8018097824 */ /* 0x000fe200078e0207 */
[----:B------:R-:W-:Y:S02]  /*0c80*/  ISETP.LT.AND P0, PT, R7, 0x600, !P6 ;  /* 0x000006000700780c */ /* 0x000fe40007701270 */
[----:B------:R-:W-:Y:S02]  /*0c90*/  LEA R7, R21, UR4, 0x3 ;  /* 0x0000000415077c11 */ /* 0x000fe4000f8e18ff */
[----:B------:R-:W-:Y:S02]  /*0ca0*/  FSEL R10, R10, RZ, P1 ;  /* 0x000000ff0a0a7208 */ /* 0x000fe40000800000 */
[C---:B------:R-:W-:Y:S01]  /*0cb0*/  FSETP.GEU.AND P1, PT, R11.reuse, RZ, PT ;  /* 0x000000ff0b00720b */ /* 0x040fe20003f2e000 */
[----:B------:R0:W-:Y:S04]  /*0cc0*/  STS [R7], R30 ;  /* 0x0000001e07007388 */ /* 0x0001e80000000800 */
[----:B------:R-:W-:Y:S01]  /*0cd0*/  STS [R7+0x8], R32 ;  /* 0x0000082007007388 */ /* 0x000fe20000000800 */
[----:B0-----:R-:W-:-:S03]  /*0ce0*/  FSEL R30, R11, RZ, P1 ;  /* 0x000000ff0b1e7208 */ /* 0x001fc60000800000 */
[----:B------:R0:W-:Y:S04]  /*0cf0*/  STS [R7+0x10], R10 ;  /* 0x0000100a07007388 */ /* 0x0001e80000000800 */
[----:B------:R1:W-:Y:S01]  /*0d00*/  STS [R7+0x18], R30 ;  /* 0x0000181e07007388 */ /* 0x0003e20000000800 */
[----:B------:R-:W-:Y:S01]  /*0d10*/  LOP3.LUT R5, R3, 0x100, R20, 0xfe, !PT ;  /* 0x0000010003057812 */ /* 0x000fe200078efe14 */
[----:B------:R-:W-:Y:S01]  /*0d20*/  IMAD R9, R9, 0x24, R0 ;  /* 0x0000002409097824 */ /* 0x000fe200078e0200 */
[----:B------:R-:W-:-:S03]  /*0d30*/  LOP3.LUT R3, R3, 0x180, R20, 0xfe, !PT ;  /* 0x0000018003037812 */ /* 0x000fc600078efe14 */
[----:B------:R-:W-:Y:S02]  /*0d40*/  IMAD R4, R24, 0x6c00, R9 ;  /* 0x00006c0018047824 */ /* 0x000fe400078e0209 */
[----:B------:R-:W-:Y:S01]  /*0d50*/  IMAD.HI R24, R3, 0x2aaaaaab, RZ ;  /* 0x2aaaaaab03187827 */ /* 0x000fe200078e02ff */
[----:B------:R-:W-:Y:S02]  /*0d60*/  LOP3.LUT R6, R6, 0x7f, RZ, 0xc0, !PT ;  /* 0x0000007f06067812 */ /* 0x000fe400078ec0ff */
[----:B------:R-:W-:Y:S02]  /*0d70*/  LOP3.LUT R25, R20, 0x100, RZ, 0xfc, !PT ;  /* 0x0000010014197812 */ /* 0x000fe400078efcff */
[----:B------:R-:W-:Y:S02]  /*0d80*/  SHF.R.U32.HI R9, RZ, 0x1f, R24 ;  /* 0x0000001fff097819 */ /* 0x000fe40000011618 */
[----:B------:R-:W-:Y:S02]  /*0d90*/  LOP3.LUT R6, R6, 0x180, RZ, 0xfc, !PT ;  /* 0x0000018006067812 */ /* 0x000fe400078efcff */
[----:B------:R-:W-:-:S02]  /*0da0*/  LEA.HI.SX32 R24, R24, R9, 0x1a ;  /* 0x0000000918187211 */ /* 0x000fc400078fd2ff */
[----:B------:R-:W-:Y:S02]  /*0db0*/  LEA R25, R25, UR4, 0x3 ;  /* 0x0000000419197c11 */ /* 0x000fe4000f8e18ff */
[----:B------:R-:W-:Y:S01]  /*0dc0*/  LEA R9, R6, UR4, 0x3 ;  /* 0x0000000406097c11 */ /* 0x000fe2000f8e18ff */
[----:B------:R-:W-:-:S05]  /*0dd0*/  IMAD.HI R28, R5, 0x2aaaaaab, RZ ;  /* 0x2aaaaaab051c7827 */ /* 0x000fca00078e02ff */
[----:B------:R-:W-:-:S04]  /*0de0*/  SHF.R.U32.HI R11, RZ, 0x1f, R28 ;  /* 0x0000001fff0b7819 */ /* 0x000fc8000001161c */
[----:B------:R-:W-:Y:S02]  /*0df0*/  LEA.HI.SX32 R28, R28, R11, 0x1a ;  /* 0x0000000b1c1c7211 */ /* 0x000fe400078fd2ff */
[----:B0-----:R-:W0:Y:S08]  /*0e00*/  LDC.64 R10, c[0x0][0x238] ;  /* 0x00008e00ff0a7b82 */ /* 0x001e300000000a00 */
[----:B------:R-:W-:Y:S01]  /*0e10*/  BAR.SYNC.DEFER_BLOCKING 0x0 ;  /* 0x0000000000007b1d */ /* 0x000fe20000010000 */
[----:B--2---:R-:W-:Y:S01]  /*0e20*/  FFMA R12, R23, R12, R16 ;  /* 0x0000000c170c7223 */ /* 0x004fe20000000010 */
[----:B------:R-:W-:Y:S01]  /*0e30*/  FFMA R13, R26, R13, R17 ;  /* 0x0000000d1a0d7223 */ /* 0x000fe20000000011 */
[----:B------:R-:W-:Y:S01]  /*0e40*/  FFMA R14, R29, R14, R18 ;  /* 0x0000000e1d0e7223 */ /* 0x000fe20000000012 */
[----:B------:R-:W-:Y:S01]  /*0e50*/  FFMA R19, R22, R15, R19 ;  /* 0x0000000f16137223 */ /* 0x000fe20000000013 */
[----:B------:R-:W-:-:S02]  /*0e60*/  LOP3.LUT R15, R20, 0x80, RZ, 0xfc, !PT ;  /* 0x00000080140f7812 */ /* 0x000fc400078efcff */
[----:B------:R-:W-:Y:S02]  /*0e70*/  LEA R16, R20, UR4, 0x3 ;  /* 0x0000000414107c11 */ /* 0x000fe4000f8e18ff */
[----:B------:R-:W-:Y:S02]  /*0e80*/  LEA R15, R15, UR4, 0x3 ;  /* 0x000000040f0f7c11 */ /* 0x000fe4000f8e18ff */
[----:B------:R-:W-:Y:S01]  /*0e90*/  FSETP.GEU.AND P2, PT, R14, RZ, PT ;  /* 0x000000ff0e00720b */ /* 0x000fe20003f4e000 */
[----:B------:R-:W2:Y:S01]  /*0ea0*/  LDS R17, [R16] ;  /* 0x0000000010117984 */ /* 0x000ea20000000800 */
[----:B------:R-:W-:Y:S02]  /*0eb0*/  FSETP.GEU.AND P3, PT, R13, RZ, PT ;  /* 0x000000ff0d00720b */ /* 0x000fe40003f6e000 */
[----:B------:R-:W-:Y:S02]  /*0ec0*/  FSETP.GEU.AND P4, PT, R12, RZ, PT ;  /* 0x000000ff0c00720b */ /* 0x000fe40003f8e000 */
[----:B-1----:R-:W-:-:S02]  /*0ed0*/  FSEL R30, R14, RZ, P2 ;  /* 0x000000ff0e1e7208 */ /* 0x002fc40001000000 */
[----:B------:R-:W-:Y:S01]  /*0ee0*/  FSEL R26, R13, RZ, P3 ;  /* 0x000000ff0d1a7208 */ /* 0x000fe20001800000 */
[----:B------:R-:W1:Y:S01]  /*0ef0*/  LDS R14, [R15] ;  /* 0x000000000f0e7984 */ /* 0x000e620000000800 */
[----:B------:R-:W-:-:S03]  /*0f00*/  FSEL R6, R12, RZ, P4 ;  /* 0x000000ff0c067208 */ /* 0x000fc60002000000 */
[----:B------:R-:W3:Y:S04]  /*0f10*/  LDS R13, [R25] ;  /* 0x00000000190d7984 */ /* 0x000ee80000000800 */
[----:B------:R-:W4:Y:S01]  /*0f20*/  LDS R12, [R9] ;  /* 0x00000000090c7984 */ /* 0x000f220000000800 */
[----:B------:R-:W-:Y:S01]  /*0f30*/  BAR.SYNC.DEFER_BLOCKING 0x0 ;  /* 0x0000000000007b1d */ /* 0x000fe20000010000 */
[----:B------:R-:W-:-:S04]  /*0f40*/  FSETP.GEU.AND P1, PT, R19, RZ, PT ;  /* 0x000000ff1300720b */ /* 0x000fc80003f2e000 */
[----:B------:R-:W-:Y:S02]  /*0f50*/  FSEL R32, R19, RZ, P1 ;  /* 0x000000ff13207208 */ /* 0x000fe40000800000 */
[----:B------:R-:W-:Y:S01]  /*0f60*/  LOP3.LUT R18, R8, 0x300, RZ, 0xfc, !PT ;  /* 0x0000030008127812 */ /* 0x000fe200078efcff */
[----:B------:R5:W-:Y:S04]  /*0f70*/  STS [R7], R6 ;  /* 0x0000000607007388 */ /* 0x000be80000000800 */
[----:B------:R-:W-:Y:S04]  /*0f80*/  STS [R7+0x8], R26 ;  /* 0x0000081a07007388 */ /* 0x000fe80000000800 */
[----:B------:R-:W-:Y:S04]  /*0f90*/  STS [R7+0x10], R30 ;  /* 0x0000101e07007388 */ /* 0x000fe80000000800 */
[----:B------:R0:W-:Y:S01]  /*0fa0*/  STS [R7+0x18], R32 ;  /* 0x0000182007007388 */ /* 0x0001e20000000800 */
[----:B------:R-:W-:Y:S01]  /*0fb0*/  BAR.SYNC.DEFER_BLOCKING 0x0 ;  /* 0x0000000000007b1d */ /* 0x000fe20000010000 */
[----:B------:R-:W-:Y:S01]  /*0fc0*/  ISETP.LT.AND P1, PT, R5, 0x600, !P6 ;  /* 0x000006000500780c */ /* 0x000fe20007721270 */
[----:B------:R-:W-:-:S02]  /*0fd0*/  IMAD R5, R28, -0x180, R5 ;  /* 0xfffffe801c057824 */ /* 0x000fc400078e0205 */
[----:B------:R-:W-:Y:S01]  /*0fe0*/  IMAD.HI R23, R18, 0x2aaaaaab, RZ ;  /* 0x2aaaaaab12177827 */ /* 0x000fe200078e02ff */
[----:B------:R-:W-:-:S03]  /*0ff0*/  ISETP.LT.AND P2, PT, R8, 0x600, !P6 ;  /* 0x000006000800780c */ /* 0x000fc60007741270 */
[----:B------:R-:W-:Y:S01]  /*1000*/  IMAD R21, R5, 0x24, R0 ;  /* 0x0000002405157824 */ /* 0x000fe200078e0200 */
[----:B-----5:R-:W-:Y:S02]  /*1010*/  SHF.R.U32.HI R6, RZ, 0x1f, R23 ;  /* 0x0000001fff067819 */ /* 0x020fe40000011617 */
[C---:B------:R-:W-:Y:S02]  /*1020*/  LOP3.LUT R19, R8.reuse, 0x280, RZ, 0xfc, !PT ;  /* 0x0000028008137812 */ /* 0x040fe400078efcff */
[----:B------:R-:W-:Y:S02]  /*1030*/  LOP3.LUT R20, R8, 0x200, RZ, 0xfc, !PT ;  /* 0x0000020008147812 */ /* 0x000fe400078efcff */
[----:B------:R-:W-:Y:S01]  /*1040*/  LEA.HI.SX32 R23, R23, R6, 0x1a ;  /* 0x0000000617177211 */ /* 0x000fe200078fd2ff */
[----:B0-----:R-:W-:Y:S01]  /*1050*/  IMAD.WIDE R6, R2, 0x4, R10 ;  /* 0x0000000402067825 */ /* 0x001fe200078e020a */
[----:B------:R-:W0:Y:S04]  /*1060*/  LDS R16, [R16] ;  /* 0x0000000010107984 */ /* 0x000e280000000800 */
[----:B------:R-:W5:Y:S04]  /*1070*/  LDS R15, [R15] ;  /* 0x000000000f0f7984 */ /* 0x000f680000000800 */
[----:B------:R1:W0:Y:S01]  /*1080*/  LDS R5, [R25] ;  /* 0x0000000019057984 */ /* 0x0002220000000800 */
[----:B------:R-:W-:-:S04]  /*1090*/  IMAD.HI R22, R19, 0x2aaaaaab, RZ ;  /* 0x2aaaaaab13167827 */ /* 0x000fc800078e02ff */
[----:B------:R-:W-:Y:S01]  /*10a0*/  IMAD.HI R26, R20, 0x2aaaaaab, RZ ;  /* 0x2aaaaaab141a7827 */ /* 0x000fe200078e02ff */
[----:B--2---:R2:W-:Y:S01]  /*10b0*/  @P2 STG.E desc[UR6][R6.64], R17 ;  /* 0x0000001106002986 */ /* 0x0045e2000c101906 */
[----:B------:R-:W-:Y:S02]  /*10c0*/  SHF.R.U32.HI R27, RZ, 0x1f, R22 ;  /* 0x0000001fff1b7819 */ /* 0x000fe40000011616 */
[----:B------:R-:W-:Y:S01]  /*10d0*/  ISETP.LT.AND P2, PT, R3, 0x600, !P6 ;  /* 0x000006000300780c */ /* 0x000fe20007741270 */
[----:B------:R-:W-:Y:S01]  /*10e0*/  IMAD R3, R24, -0x180, R3 ;  /* 0xfffffe8018037824 */ /* 0x000fe200078e0203 */
[----:B------:R-:W-:Y:S02]  /*10f0*/  SHF.R.U32.HI R29, RZ, 0x1f, R26 ;  /* 0x0000001fff1d7819 */ /* 0x000fe4000001161a */
[----:B------:R-:W-:Y:S01]  /*1100*/  LEA.HI.SX32 R22, R22, R27, 0x1a ;  /* 0x0000001b16167211 */ /* 0x000fe200078fd2ff */
[----:B------:R-:W-:Y:S01]  /*1110*/  IMAD R31, R3, 0x24, R0 ;  /* 0x00000024031f7824 */ /* 0x000fe200078e0200 */
[----:B------:R-:W-:Y:S01]  /*1120*/  LEA.HI.SX32 R27, R26, R29, 0x1a ;  /* 0x0000001d1a1b7211 */ /* 0x000fe200078fd2ff */
[----:B------:R-:W-:Y:S01]  /*1130*/  IMAD R3, R23, -0x180, R18 ;  /* 0xfffffe8017037824 */ /* 0x000fe200078e0212 */
[----:B------:R-:W-:Y:S01]  /*1140*/  ISETP.LT.AND P3, PT, R18, 0x600, !P6 ;  /* 0x000006001200780c */ /* 0x000fe20007761270 */
[----:B-1----:R-:W-:-:S02]  /*1150*/  IMAD R25, R22, -0x180, R19 ;  /* 0xfffffe8016197824 */ /* 0x002fc400078e0213 */
[----:B------:R-:W-:Y:S02]  /*1160*/  IMAD R29, R27, -0x180, R20 ;  /* 0xfffffe801b1d7824 */ /* 0x000fe400078e0214 */
[----:B------:R-:W-:Y:S02]  /*1170*/  IMAD R18, R3, 0x24, R0 ;  /* 0x0000002403127824 */ /* 0x000fe400078e0200 */
[----:B------:R-:W-:Y:S01]  /*1180*/  IMAD.WIDE R2, R4, 0x4, R10 ;  /* 0x0000000404027825 */ /* 0x000fe200078e020a */
[----:B------:R-:W-:Y:S02]  /*1190*/  LOP3.LUT R8, R8, 0x380, RZ, 0xfc, !PT ;  /* 0x0000038008087812 */ /* 0x000fe400078efcff */
[----:B------:R-:W-:Y:S01]  /*11a0*/  ISETP.LT.AND P5, PT, R20, 0x600, !P6 ;  /* 0x000006001400780c */ /* 0x000fe200077a1270 */
[--C-:B--2---:R-:W-:Y:S01]  /*11b0*/  IMAD R6, R29, 0x24, R0.reuse ;  /* 0x000000241d067824 */ /* 0x104fe200078e0200 */
[----:B------:R-:W-:Y:S01]  /*11c0*/  ISETP.LT.AND P4, PT, R19, 0x600, !P6 ;  /* 0x000006001300780c */ /* 0x000fe20007781270 */
[----:B------:R-:W-:Y:S01]  /*11d0*/  IMAD R25, R25, 0x24, R0 ;  /* 0x0000002419197824 */ /* 0x000fe200078e0200 */
[----:B------:R1:W-:Y:S01]  /*11e0*/  @P0 STG.E desc[UR6][R2.64], R14 ;  /* 0x0000000e02000986 */ /* 0x0003e2000c101906 */
[----:B------:R-:W-:Y:S01]  /*11f0*/  IMAD R21, R28, 0x6c00, R21 ;  /* 0x00006c001c157824 */ /* 0x000fe200078e0215 */
[----:B------:R-:W-:Y:S01]  /*1200*/  ISETP.LT.AND P0, PT, R8, 0x600, !P6 ;  /* 0x000006000800780c */ /* 0x000fe20007701270 */
[----:B------:R-:W-:-:S02]  /*1210*/  IMAD R19, R24, 0x6c00, R31 ;  /* 0x00006c0018137824 */ /* 0x000fc400078e021f */
[----:B------:R-:W-:Y:S02]  /*1220*/  IMAD R27, R27, 0x6c00, R6 ;  /* 0x00006c001b1b7824 */ /* 0x000fe400078e0206 */
[----:B------:R-:W-:Y:S02]  /*1230*/  IMAD R25, R22, 0x6c00, R25 ;  /* 0x00006c0016197824 */ /* 0x000fe400078e0219 */
[----:B------:R-:W-:Y:S02]  /*1240*/  IMAD R17, R23, 0x6c00, R18 ;  /* 0x00006c0017117824 */ /* 0x000fe400078e0212 */
[----:B------:R-:W-:-:S04]  /*1250*/  IMAD.WIDE R6, R21, 0x4, R10 ;  /* 0x0000000415067825 */ /* 0x000fc800078e020a */
[--C-:B------:R-:W-:Y:S01]  /*1260*/  IMAD.WIDE R22, R19, 0x4, R10.reuse ;  /* 0x0000000413167825 */ /* 0x100fe200078e020a */
[----:B---3--:R1:W-:Y:S03]  /*1270*/  @P1 STG.E desc[UR6][R6.64], R13 ;  /* 0x0000000d06001986 */ /* 0x0083e6000c101906 */
[--C-:B------:R-:W-:Y:S01]  /*1280*/  IMAD.WIDE R20, R27, 0x4, R10.reuse ;  /* 0x000000041b147825 */ /* 0x100fe200078e020a */
[----:B----4-:R1:W-:Y:S03]  /*1290*/  @P2 STG.E desc[UR6][R22.64], R12 ;  /* 0x0000000c16002986 */ /* 0x0103e6000c101906 */
[--C-:B------:R-:W-:Y:S01]  /*12a0*/  IMAD.WIDE R18, R25, 0x4, R10.reuse ;  /* 0x0000000419127825 */ /* 0x100fe200078e020a */
[----:B0-----:R1:W-:Y:S03]  /*12b0*/  @P5 STG.E desc[UR6][R20.64], R16 ;  /* 0x0000001014005986 */ /* 0x0013e6000c101906 */
[----:B------:R-:W-:Y:S01]  /*12c0*/  IMAD.WIDE R24, R17, 0x4, R10 ;  /* 0x0000000411187825 */ /* 0x000fe200078e020a */
[----:B-----5:R1:W-:Y:S04]  /*12d0*/  @P4 STG.E desc[UR6][R18.64], R15 ;  /* 0x0000000f12004986 */ /* 0x0203e8000c101906 */
[----:B------:R1:W-:Y:S01]  /*12e0*/  @P3 STG.E desc[UR6][R24.64], R5 ;  /* 0x0000000518003986 */ /* 0x0003e2000c101906 */
[----:B------:R-:W-:Y:S05]  /*12f0*/  @!P0 EXIT ;  /* 0x000000000000894d */ /* 0x000fea0003800000 */
[----:B------:R-:W0:Y:S01]  /*1300*/  LDS R9, [R9] ;  /* 0x0000000009097984 */ /* 0x000e220000000800 */
[----:B-1----:R-:W-:-:S05]  /*1310*/  IMAD.HI R2, R8, 0x2aaaaaab, RZ ;  /* 0x2aaaaaab08027827 */ /* 0x002fca00078e02ff */
[----:B------:R-:W-:-:S04]  /*1320*/  SHF.R.U32.HI R3, RZ, 0x1f, R2 ;  /* 0x0000001fff037819 */ /* 0x000fc80000011602 */
[----:B------:R-:W-:-:S05]  /*1330*/  LEA.HI.SX32 R3, R2, R3, 0x1a ;  /* 0x0000000302037211 */ /* 0x000fca00078fd2ff */
[----:B------:R-:W-:-:S04]  /*1340*/  IMAD R5, R3, -0x180, R8 ;  /* 0xfffffe8003057824 */ /* 0x000fc800078e0208 */
[----:B------:R-:W-:-:S04]  /*1350*/  IMAD R0, R5, 0x24, R0 ;  /* 0x0000002405007824 */ /* 0x000fc800078e0200 */
[----:B------:R-:W-:-:S04]  /*1360*/  IMAD R3, R3, 0x6c00, R0 ;  /* 0x00006c0003037824 */ /* 0x000fc800078e0200 */
[----:B------:R-:W-:-:S05]  /*1370*/  IMAD.WIDE R10, R3, 0x4, R10 ;  /* 0x00000004030a7825 */ /* 0x000fca00078e020a */
[----:B0-----:R-:W-:Y:S01]  /*1380*/  STG.E desc[UR6][R10.64], R9 ;  /* 0x000000090a007986 */ /* 0x001fe2000c101906 */
[----:B------:R-:W-:Y:S05]  /*1390*/  EXIT ;  /* 0x000000000000794d */ /* 0x000fea0003800000 */
.L_x_0:
[----:B------:R-:W-:-:S00]  /*13a0*/  BRA `(.L_x_0) ;  /* 0xfffffffc00fc7947 */ /* 0x000fc0000383ffff */
[----:B------:R-:W-:-:S00]  /*13b0*/  NOP ;  /* 0x0000000000007918 */ /* 0x000fc00000000000 */
        /* <DEDUP_REMOVED lines=12> */
.L_x_1:


//--------------------- .nv.global.init           --------------------------
	.section	.nv.global.init,"aw",@progbits
.nv.global.init:
	.type		_$_str,@object
	.size		_$_str,(_$_str_$_2 - _$_str)
_$_str:
        /*0000*/ 	.byte	0x5f, 0x5f, 0x43, 0x55, 0x44, 0x41, 0x5f, 0x46, 0x54, 0x5a, 0x00
	.type		_$_str_$_2,@object
	.size		_$_str_$_2,(.L_1 - _$_str_$_2)
_$_str_$_2:
        /*000b*/ 	.byte	0x5f, 0x5f, 0x43, 0x55, 0x44, 0x41, 0x5f, 0x50, 0x52, 0x45, 0x43, 0x5f, 0x53, 0x51, 0x52, 0x54
        /*001b*/ 	.byte	0x00
.L_1:


//--------------------- .nv.shared.triton_poi_fused__native_batch_norm_legit_no_training_relu_34 --------------------------
	.section	.nv.shared.triton_poi_fused__native_batch_norm_legit_no_training_relu_34,"aw",@nobits
	.sectionflags	@""
	.align	16
	.zero		1024


//--------------------- .nv.constant0.triton_poi_fused__native_batch_norm_legit_no_training_relu_34 --------------------------
	.section	.nv.constant0.triton_poi_fused__native_batch_norm_legit_no_training_relu_34,"a",@progbits
	.sectionflags	@""
	.align	4
.nv.constant0.triton_poi_fused__native_batch_norm_legit_no_training_relu_34:
	.zero		584
